//
// Generated by NVIDIA NVVM Compiler
//
// Compiler Build ID: CL-36424714
// Cuda compilation tools, release 13.0, V13.0.88
// Based on NVVM 20.0.0
//

.version 9.0
.target sm_100
.address_size 64

	// .globl	_Z10matmul_gpuPfS_S_iii

.visible .entry _Z10matmul_gpuPfS_S_iii(
	.param .u64 .ptr .align 1 _Z10matmul_gpuPfS_S_iii_param_0,
	.param .u64 .ptr .align 1 _Z10matmul_gpuPfS_S_iii_param_1,
	.param .u64 .ptr .align 1 _Z10matmul_gpuPfS_S_iii_param_2,
	.param .u32 _Z10matmul_gpuPfS_S_iii_param_3,
	.param .u32 _Z10matmul_gpuPfS_S_iii_param_4,
	.param .u32 _Z10matmul_gpuPfS_S_iii_param_5
)
{
	.reg .pred 	%p<13>;
	.reg .b32 	%r<45>;
	.reg .b32 	%f<84>;
	.reg .b64 	%rd<47>;

	ld.param.u64 	%rd2, [_Z10matmul_gpuPfS_S_iii_param_0];
	ld.param.u64 	%rd4, [_Z10matmul_gpuPfS_S_iii_param_1];
	ld.param.u64 	%rd3, [_Z10matmul_gpuPfS_S_iii_param_2];
	ld.param.u32 	%r26, [_Z10matmul_gpuPfS_S_iii_param_3];
	ld.param.u32 	%r24, [_Z10matmul_gpuPfS_S_iii_param_4];
	ld.param.u32 	%r25, [_Z10matmul_gpuPfS_S_iii_param_5];
	cvta.to.global.u64 	%rd1, %rd4;
	mov.u32 	%r27, %ctaid.y;
	mov.u32 	%r28, %ntid.y;
	mov.u32 	%r29, %tid.y;
	mad.lo.s32 	%r1, %r27, %r28, %r29;
	mov.u32 	%r30, %ctaid.x;
	mov.u32 	%r31, %ntid.x;
	mov.u32 	%r32, %tid.x;
	mad.lo.s32 	%r2, %r30, %r31, %r32;
	setp.ge.s32 	%p1, %r1, %r26;
	setp.ge.s32 	%p2, %r2, %r25;
	or.pred  	%p3, %p1, %p2;
	@%p3 bra 	$L__BB0_15;
	setp.lt.s32 	%p4, %r24, 1;
	mov.f32 	%f83, 0f00000000;
	@%p4 bra 	$L__BB0_14;
	mul.lo.s32 	%r34, %r24, %r1;
	cvta.to.global.u64 	%rd5, %rd2;
	mul.wide.u32 	%rd6, %r34, 4;
	add.s64 	%rd7, %rd5, %rd6;
	ld.global.f32 	%f1, [%rd7+4];
	and.b32  	%r3, %r24, 15;
	setp.lt.u32 	%p5, %r24, 16;
	mov.f32 	%f83, 0f00000000;
	mov.b32 	%r41, 0;
	@%p5 bra 	$L__BB0_5;
	and.b32  	%r41, %r24, 2147483632;
	neg.s32 	%r39, %r41;
	shl.b32 	%r6, %r25, 4;
	mov.f32 	%f83, 0f00000000;
	mul.wide.s32 	%rd10, %r25, 4;
	mov.u32 	%r38, %r2;
$L__BB0_4:
	.pragma "nounroll";
	mul.wide.s32 	%rd8, %r38, 4;
	add.s64 	%rd9, %rd1, %rd8;
	ld.global.f32 	%f19, [%rd9];
	fma.rn.f32 	%f20, %f1, %f19, %f83;
	add.s64 	%rd11, %rd9, %rd10;
	ld.global.f32 	%f21, [%rd11];
	fma.rn.f32 	%f22, %f1, %f21, %f20;
	add.s64 	%rd12, %rd11, %rd10;
	ld.global.f32 	%f23, [%rd12];
	fma.rn.f32 	%f24, %f1, %f23, %f22;
	add.s64 	%rd13, %rd12, %rd10;
	ld.global.f32 	%f25, [%rd13];
	fma.rn.f32 	%f26, %f1, %f25, %f24;
	add.s64 	%rd14, %rd13, %rd10;
	ld.global.f32 	%f27, [%rd14];
	fma.rn.f32 	%f28, %f1, %f27, %f26;
	add.s64 	%rd15, %rd14, %rd10;
	ld.global.f32 	%f29, [%rd15];
	fma.rn.f32 	%f30, %f1, %f29, %f28;
	add.s64 	%rd16, %rd15, %rd10;
	ld.global.f32 	%f31, [%rd16];
	fma.rn.f32 	%f32, %f1, %f31, %f30;
	add.s64 	%rd17, %rd16, %rd10;
	ld.global.f32 	%f33, [%rd17];
	fma.rn.f32 	%f34, %f1, %f33, %f32;
	add.s64 	%rd18, %rd17, %rd10;
	ld.global.f32 	%f35, [%rd18];
	fma.rn.f32 	%f36, %f1, %f35, %f34;
	add.s64 	%rd19, %rd18, %rd10;
	ld.global.f32 	%f37, [%rd19];
	fma.rn.f32 	%f38, %f1, %f37, %f36;
	add.s64 	%rd20, %rd19, %rd10;
	ld.global.f32 	%f39, [%rd20];
	fma.rn.f32 	%f40, %f1, %f39, %f38;
	add.s64 	%rd21, %rd20, %rd10;
	ld.global.f32 	%f41, [%rd21];
	fma.rn.f32 	%f42, %f1, %f41, %f40;
	add.s64 	%rd22, %rd21, %rd10;
	ld.global.f32 	%f43, [%rd22];
	fma.rn.f32 	%f44, %f1, %f43, %f42;
	add.s64 	%rd23, %rd22, %rd10;
	ld.global.f32 	%f45, [%rd23];
	fma.rn.f32 	%f46, %f1, %f45, %f44;
	add.s64 	%rd24, %rd23, %rd10;
	ld.global.f32 	%f47, [%rd24];
	fma.rn.f32 	%f48, %f1, %f47, %f46;
	add.s64 	%rd25, %rd24, %rd10;
	ld.global.f32 	%f49, [%rd25];
	fma.rn.f32 	%f83, %f1, %f49, %f48;
	add.s32 	%r39, %r39, 16;
	add.s32 	%r38, %r38, %r6;
	setp.ne.s32 	%p6, %r39, 0;
	@%p6 bra 	$L__BB0_4;
$L__BB0_5:
	setp.eq.s32 	%p7, %r3, 0;
	@%p7 bra 	$L__BB0_14;
	and.b32  	%r12, %r24, 7;
	setp.lt.u32 	%p8, %r3, 8;
	@%p8 bra 	$L__BB0_8;
	mad.lo.s32 	%r35, %r41, %r25, %r2;
	mul.wide.s32 	%rd26, %r35, 4;
	add.s64 	%rd27, %rd1, %rd26;
	ld.global.f32 	%f51, [%rd27];
	fma.rn.f32 	%f52, %f1, %f51, %f83;
	mul.wide.s32 	%rd28, %r25, 4;
	add.s64 	%rd29, %rd27, %rd28;
	ld.global.f32 	%f53, [%rd29];
	fma.rn.f32 	%f54, %f1, %f53, %f52;
	add.s64 	%rd30, %rd29, %rd28;
	ld.global.f32 	%f55, [%rd30];
	fma.rn.f32 	%f56, %f1, %f55, %f54;
	add.s64 	%rd31, %rd30, %rd28;
	ld.global.f32 	%f57, [%rd31];
	fma.rn.f32 	%f58, %f1, %f57, %f56;
	add.s64 	%rd32, %rd31, %rd28;
	ld.global.f32 	%f59, [%rd32];
	fma.rn.f32 	%f60, %f1, %f59, %f58;
	add.s64 	%rd33, %rd32, %rd28;
	ld.global.f32 	%f61, [%rd33];
	fma.rn.f32 	%f62, %f1, %f61, %f60;
	add.s64 	%rd34, %rd33, %rd28;
	ld.global.f32 	%f63, [%rd34];
	fma.rn.f32 	%f64, %f1, %f63, %f62;
	add.s64 	%rd35, %rd34, %rd28;
	ld.global.f32 	%f65, [%rd35];
	fma.rn.f32 	%f83, %f1, %f65, %f64;
	add.s32 	%r41, %r41, 8;
$L__BB0_8:
	setp.eq.s32 	%p9, %r12, 0;
	@%p9 bra 	$L__BB0_14;
	and.b32  	%r15, %r24, 3;
	setp.lt.u32 	%p10, %r12, 4;
	@%p10 bra 	$L__BB0_11;
	mad.lo.s32 	%r36, %r41, %r25, %r2;
	mul.wide.s32 	%rd36, %r36, 4;
	add.s64 	%rd37, %rd1, %rd36;
	ld.global.f32 	%f67, [%rd37];
	fma.rn.f32 	%f68, %f1, %f67, %f83;
	mul.wide.s32 	%rd38, %r25, 4;
	add.s64 	%rd39, %rd37, %rd38;
	ld.global.f32 	%f69, [%rd39];
	fma.rn.f32 	%f70, %f1, %f69, %f68;
	add.s64 	%rd40, %rd39, %rd38;
	ld.global.f32 	%f71, [%rd40];
	fma.rn.f32 	%f72, %f1, %f71, %f70;
	add.s64 	%rd41, %rd40, %rd38;
	ld.global.f32 	%f73, [%rd41];
	fma.rn.f32 	%f83, %f1, %f73, %f72;
	add.s32 	%r41, %r41, 4;
$L__BB0_11:
	setp.eq.s32 	%p11, %r15, 0;
	@%p11 bra 	$L__BB0_14;
	mad.lo.s32 	%r44, %r41, %r25, %r2;
	neg.s32 	%r43, %r15;
$L__BB0_13:
	.pragma "nounroll";
	mul.wide.s32 	%rd42, %r44, 4;
	add.s64 	%rd43, %rd1, %rd42;
	ld.global.f32 	%f74, [%rd43];
	fma.rn.f32 	%f83, %f1, %f74, %f83;
	add.s32 	%r44, %r44, %r25;
	add.s32 	%r43, %r43, 1;
	setp.ne.s32 	%p12, %r43, 0;
	@%p12 bra 	$L__BB0_13;
$L__BB0_14:
	mad.lo.s32 	%r37, %r25, %r1, %r2;
	cvta.to.global.u64 	%rd44, %rd3;
	mul.wide.s32 	%rd45, %r37, 4;
	add.s64 	%rd46, %rd44, %rd45;
	st.global.f32 	[%rd46], %f83;
$L__BB0_15:
	ret;

}


// ===== COMPILED SASS (sm_100) =====

	.target	sm_100

	.elftype	@"ET_EXEC"


//--------------------- .note.nv.tkinfo           --------------------------
	.section	.note.nv.tkinfo,"",@"SHT_NOTE"
	.sectionflags	@"SHF_NOTE_NV_TKINFO"
	.tkinfo
        /*0018*/ 	.word	0x00000002
        /*0030*/ 	.string	""
        /*0030*/ 	.string	"ptxas"
        /*0030*/ 	.string	"Cuda compilation tools, release 13.0, V13.0.88"
        /*0030*/ 	.string	"Build cuda_13.0.r13.0/compiler.36424714_0"
        /*0030*/ 	.string	"-arch sm_100 -m 64 "



//--------------------- .note.nv.cuinfo           --------------------------
	.section	.note.nv.cuinfo,"",@"SHT_NOTE"
	.sectionflags	@"SHF_NOTE_NV_CUINFO"
        /*0018*/ 	.short	0x0002
        /*001a*/ 	.short	0x0064
        /*001c*/ 	.short	0x0082
	.zero		2


//--------------------- .nv.info                  --------------------------
	.section	.nv.info,"",@"SHT_CUDA_INFO"
	.align	4


	//----- nvinfo : EIATTR_REGCOUNT
	.align		4
        /*0000*/ 	.byte	0x04, 0x2f
        /*0002*/ 	.short	(.L_1 - .L_0)
	.align		4
.L_0:
        /*0004*/ 	.word	index@(_Z10matmul_gpuPfS_S_iii)
        /*0008*/ 	.word	0x00000020


	//----- nvinfo : EIATTR_FRAME_SIZE
	.align		4
.L_1:
        /*000c*/ 	.byte	0x04, 0x11
        /*000e*/ 	.short	(.L_3 - .L_2)
	.align		4
.L_2:
        /*0010*/ 	.word	index@(_Z10matmul_gpuPfS_S_iii)
        /*0014*/ 	.word	0x00000000


	//----- nvinfo : EIATTR_MIN_STACK_SIZE
	.align		4
.L_3:
        /*0018*/ 	.byte	0x04, 0x12
        /*001a*/ 	.short	(.L_5 - .L_4)
	.align		4
.L_4:
        /*001c*/ 	.word	index@(_Z10matmul_gpuPfS_S_iii)
        /*0020*/ 	.word	0x00000000
.L_5:


//--------------------- .nv.compat                --------------------------
	.section	.nv.compat,"",@"SHT_CUDA_COMPAT_INFO"
	.align	4
        /*0000*/ 	.byte	0x02, 0x09, 0x00, 0x00, 0x02, 0x02, 0x01, 0x00, 0x02, 0x05, 0x05, 0x00, 0x03, 0x07, 0x01, 0x01
        /*0010*/ 	.byte	0x02, 0x03, 0x00, 0x00, 0x02, 0x06, 0x01, 0x00, 0x04, 0x0b, 0x08, 0x00, 0x09, 0x00, 0x00, 0x00
        /*0020*/ 	.byte	0x00, 0x00, 0x00, 0x00


//--------------------- .nv.info._Z10matmul_gpuPfS_S_iii --------------------------
	.section	.nv.info._Z10matmul_gpuPfS_S_iii,"",@"SHT_CUDA_INFO"
	.sectionflags	@""
	.align	4


	//----- nvinfo : EIATTR_CUDA_API_VERSION
	.align		4
        /*0000*/ 	.byte	0x04, 0x37
        /*0002*/ 	.short	(.L_7 - .L_6)
.L_6:
        /*0004*/ 	.word	0x00000082


	//----- nvinfo : EIATTR_KPARAM_INFO
	.align		4
.L_7:
        /*0008*/ 	.byte	0x04, 0x17
        /*000a*/ 	.short	(.L_9 - .L_8)
.L_8:
        /*000c*/ 	.word	0x00000000
        /*0010*/ 	.short	0x0005
        /*0012*/ 	.short	0x0020
        /*0014*/ 	.byte	0x00, 0xf0, 0x11, 0x00


	//----- nvinfo : EIATTR_KPARAM_INFO
	.align		4
.L_9:
        /*0018*/ 	.byte	0x04, 0x17
        /*001a*/ 	.short	(.L_11 - .L_10)
.L_10:
        /*001c*/ 	.word	0x00000000
        /*0020*/ 	.short	0x0004
        /*0022*/ 	.short	0x001c
        /*0024*/ 	.byte	0x00, 0xf0, 0x11, 0x00


	//----- nvinfo : EIATTR_KPARAM_INFO
	.align		4
.L_11:
        /*0028*/ 	.byte	0x04, 0x17
        /*002a*/ 	.short	(.L_13 - .L_12)
.L_12:
        /*002c*/ 	.word	0x00000000
        /*0030*/ 	.short	0x0003
        /*0032*/ 	.short	0x0018
        /*0034*/ 	.byte	0x00, 0xf0, 0x11, 0x00


	//----- nvinfo : EIATTR_KPARAM_INFO
	.align		4
.L_13:
        /*0038*/ 	.byte	0x04, 0x17
        /*003a*/ 	.short	(.L_15 - .L_14)
.L_14:
        /*003c*/ 	.word	0x00000000
        /*0040*/ 	.short	0x0002
        /*0042*/ 	.short	0x0010
        /*0044*/ 	.byte	0x00, 0xf5, 0x21, 0x00


	//----- nvinfo : EIATTR_KPARAM_INFO
	.align		4
.L_15:
        /*0048*/ 	.byte	0x04, 0x17
        /*004a*/ 	.short	(.L_17 - .L_16)
.L_16:
        /*004c*/ 	.word	0x00000000
        /*0050*/ 	.short	0x0001
        /*0052*/ 	.short	0x0008
        /*0054*/ 	.byte	0x00, 0xf5, 0x21, 0x00


	//----- nvinfo : EIATTR_KPARAM_INFO
	.align		4
.L_17:
        /*0058*/ 	.byte	0x04, 0x17
        /*005a*/ 	.short	(.L_19 - .L_18)
.L_18:
        /*005c*/ 	.word	0x00000000
        /*0060*/ 	.short	0x0000
        /*0062*/ 	.short	0x0000
        /*0064*/ 	.byte	0x00, 0xf5, 0x21, 0x00


	//----- nvinfo : EIATTR_SPARSE_MMA_MASK
	.align		4
.L_19:
        /*0068*/ 	.byte	0x03, 0x50
        /*006a*/ 	.short	0x0000


	//----- nvinfo : EIATTR_MAXREG_COUNT
	.align		4
        /*006c*/ 	.byte	0x03, 0x1b
        /*006e*/ 	.short	0x00ff


	//----- nvinfo : EIATTR_MERCURY_ISA_VERSION
	.align		4
        /*0070*/ 	.byte	0x03, 0x5f
        /*0072*/ 	.short	0x0101


	//----- nvinfo : EIATTR_VRC_CTA_INIT_COUNT
	.align		4
        /*0074*/ 	.byte	0x02, 0x4a
	.zero		1
	.zero		1


	//----- nvinfo : EIATTR_EXIT_INSTR_OFFSETS
	.align		4
        /*0078*/ 	.byte	0x04, 0x1c
        /*007a*/ 	.short	(.L_21 - .L_20)


	//   ....[0]....
.L_20:
        /*007c*/ 	.word	0x000000d0


	//   ....[1]....
        /*0080*/ 	.word	0x00000990


	//----- nvinfo : EIATTR_CBANK_PARAM_SIZE
	.align		4
.L_21:
        /*0084*/ 	.byte	0x03, 0x19
        /*0086*/ 	.short	0x0024


	//----- nvinfo : EIATTR_PARAM_CBANK
	.align		4
        /*0088*/ 	.byte	0x04, 0x0a
        /*008a*/ 	.short	(.L_23 - .L_22)
	.align		4
.L_22:
        /*008c*/ 	.word	index@(.nv.constant0._Z10matmul_gpuPfS_S_iii)
        /*0090*/ 	.short	0x0380
        /*0092*/ 	.short	0x0024


	//----- nvinfo : EIATTR_SW_WAR
	.align		4
.L_23:
        /*0094*/ 	.byte	0x04, 0x36
        /*0096*/ 	.short	(.L_25 - .L_24)
.L_24:
        /*0098*/ 	.word	0x00000008
.L_25:


//--------------------- .nv.callgraph             --------------------------
	.section	.nv.callgraph,"",@"SHT_CUDA_CALLGRAPH"
	.align	4
	.sectionentsize	8
	.align		4
        /*0000*/ 	.word	0x00000000
	.align		4
        /*0004*/ 	.word	0xffffffff
	.align		4
        /*0008*/ 	.word	0x00000000
	.align		4
        /*000c*/ 	.word	0xfffffffe
	.align		4
        /*0010*/ 	.word	0x00000000
	.align		4
        /*0014*/ 	.word	0xfffffffd
	.align		4
        /*0018*/ 	.word	0x00000000
	.align		4
        /*001c*/ 	.word	0xfffffffc


//--------------------- .text._Z10matmul_gpuPfS_S_iii --------------------------
	.section	.text._Z10matmul_gpuPfS_S_iii,"ax",@progbits
	.align	128
        .global         _Z10matmul_gpuPfS_S_iii
        .type           _Z10matmul_gpuPfS_S_iii,@function
        .size           _Z10matmul_gpuPfS_S_iii,(.L_x_7 - _Z10matmul_gpuPfS_S_iii)
        .other          _Z10matmul_gpuPfS_S_iii,@"STO_CUDA_ENTRY STV_DEFAULT"
_Z10matmul_gpuPfS_S_iii:
.text._Z10matmul_gpuPfS_S_iii:
[----:B------:R-:W-:Y:S01]  /*0000*/  LDC R1, c[0x0][0x37c] ;  /* 0x0000df00ff017b82 */ /* 0x000fe20000000800 */
[----:B------:R-:W0:Y:S07]  /*0010*/  S2R R4, SR_TID.X ;  /* 0x0000000000047919 */ /* 0x000e2e0000002100 */
[----:B------:R-:W1:Y:S01]  /*0020*/  LDC R2, c[0x0][0x364] ;  /* 0x0000d900ff027b82 */ /* 0x000e620000000800 */
[----:B------:R-:W2:Y:S01]  /*0030*/  LDCU UR6, c[0x0][0x398] ;  /* 0x00007300ff0677ac */ /* 0x000ea20008000800 */
[----:B------:R-:W1:Y:S06]  /*0040*/  S2R R5, SR_TID.Y ;  /* 0x0000000000057919 */ /* 0x000e6c0000002200 */
[----:B------:R-:W0:Y:S08]  /*0050*/  S2UR UR5, SR_CTAID.X ;  /* 0x00000000000579c3 */ /* 0x000e300000002500 */
[----:B------:R-:W0:Y:S08]  /*0060*/  LDC R3, c[0x0][0x360] ;  /* 0x0000d800ff037b82 */ /* 0x000e300000000800 */
[----:B------:R-:W1:Y:S08]  /*0070*/  S2UR UR4, SR_CTAID.Y ;  /* 0x00000000000479c3 */ /* 0x000e700000002600 */
[----:B------:R-:W3:Y:S01]  /*0080*/  LDC R0, c[0x0][0x3a0] ;  /* 0x0000e800ff007b82 */ /* 0x000ee20000000800 */
[----:B0-----:R-:W-:-:S02]  /*0090*/  IMAD R3, R3, UR5, R4 ;  /* 0x0000000503037c24 */ /* 0x001fc4000f8e0204 */
[----:B-1----:R-:W-:-:S03]  /*00a0*/  IMAD R2, R2, UR4, R5 ;  /* 0x0000000402027c24 */ /* 0x002fc6000f8e0205 */
[----:B---3--:R-:W-:-:S04]  /*00b0*/  ISETP.GE.AND P0, PT, R3, R0, PT ;  /* 0x000000000300720c */ /* 0x008fc80003f06270 */
[----:B--2---:R-:W-:-:S13]  /*00c0*/  ISETP.GE.OR P0, PT, R2, UR6, P0 ;  /* 0x0000000602007c0c */ /* 0x004fda0008706670 */
[----:B------:R-:W-:Y:S05]  /*00d0*/  @P0 EXIT ;  /* 0x000000000000094d */ /* 0x000fea0003800000 */
[----:B------:R-:W0:Y:S01]  /*00e0*/  LDCU UR5, c[0x0][0x39c] ;  /* 0x00007380ff0577ac */ /* 0x000e220008000800 */
[----:B------:R-:W-:Y:S01]  /*00f0*/  HFMA2 R7, -RZ, RZ, 0, 0 ;  /* 0x00000000ff077431 */ /* 0x000fe200000001ff */
[----:B------:R-:W1:Y:S01]  /*0100*/  LDCU.64 UR8, c[0x0][0x358] ;  /* 0x00006b00ff0877ac */ /* 0x000e620008000a00 */
[----:B0-----:R-:W-:-:S09]  /*0110*/  UISETP.GE.AND UP0, UPT, UR5, 0x1, UPT ;  /* 0x000000010500788c */ /* 0x001fd2000bf06270 */
[----:B-1----:R-:W-:Y:S05]  /*0120*/  BRA.U !UP0, `(.L_x_0) ;  /* 0x0000000908087547 */ /* 0x002fea000b800000 */
[----:B------:R-:W0:Y:S01]  /*0130*/  LDC.64 R4, c[0x0][0x380] ;  /* 0x0000e000ff047b82 */ /* 0x000e220000000a00 */
[----:B------:R-:W-:-:S04]  /*0140*/  IMAD R7, R2, UR5, RZ ;  /* 0x0000000502077c24 */ /* 0x000fc8000f8e02ff */
[----:B0-----:R-:W-:-:S06]  /*0150*/  IMAD.WIDE.U32 R4, R7, 0x4, R4 ;  /* 0x0000000407047825 */ /* 0x001fcc00078e0004 */
[----:B------:R0:W5:Y:S01]  /*0160*/  LDG.E R4, desc[UR8][R4.64+0x4] ;  /* 0x0000040804047981 */ /* 0x000162000c1e1900 */
[----:B------:R-:W-:Y:S01]  /*0170*/  UISETP.GE.U32.AND UP1, UPT, UR5, 0x10, UPT ;  /* 0x000000100500788c */ /* 0x000fe2000bf26070 */
[----:B------:R-:W-:Y:S01]  /*0180*/  MOV R7, RZ ;  /* 0x000000ff00077202 */ /* 0x000fe20000000f00 */
[----:B------:R-:W-:Y:S01]  /*0190*/  ULOP3.LUT UR6, UR5, 0xf, URZ, 0xc0, !UPT ;  /* 0x0000000f05067892 */ /* 0x000fe2000f8ec0ff */
[----:B------:R-:W-:-:S03]  /*01a0*/  UMOV UR4, URZ ;  /* 0x000000ff00047c82 */ /* 0x000fc60008000000 */
[----:B------:R-:W-:-:S03]  /*01b0*/  UISETP.NE.AND UP0, UPT, UR6, URZ, UPT ;  /* 0x000000ff0600728c */ /* 0x000fc6000bf05270 */
[----:B0-----:R-:W-:Y:S08]  /*01c0*/  BRA.U !UP1, `(.L_x_1) ;  /* 0x0000000109e47547 */ /* 0x001ff0000b800000 */
[----:B------:R-:W-:Y:S01]  /*01d0*/  ULOP3.LUT UR4, UR5, 0x7ffffff0, URZ, 0xc0, !UPT ;  /* 0x7ffffff005047892 */ /* 0x000fe2000f8ec0ff */
[----:B------:R-:W-:Y:S02]  /*01e0*/  MOV R7, RZ ;  /* 0x000000ff00077202 */ /* 0x000fe40000000f00 */
[----:B------:R-:W-:Y:S01]  /*01f0*/  MOV R5, R3 ;  /* 0x0000000300057202 */ /* 0x000fe20000000f00 */
[----:B------:R-:W-:-:S12]  /*0200*/  UIADD3 UR7, UPT, UPT, -UR4, URZ, URZ ;  /* 0x000000ff04077290 */ /* 0x000fd8000fffe1ff */
.L_x_2:
[----:B------:R-:W0:Y:S02]  /*0210*/  LDC.64 R22, c[0x0][0x388] ;  /* 0x0000e200ff167b82 */ /* 0x000e240000000a00 */
[----:B0-----:R-:W-:-:S05]  /*0220*/  IMAD.WIDE R22, R5, 0x4, R22 ;  /* 0x0000000405167825 */ /* 0x001fca00078e0216 */
[----:B------:R-:W2:Y:S01]  /*0230*/  LDG.E R6, desc[UR8][R22.64] ;  /* 0x0000000816067981 */ /* 0x000ea2000c1e1900 */
[----:B------:R-:W-:-:S04]  /*0240*/  IMAD.WIDE R8, R0, 0x4, R22 ;  /* 0x0000000400087825 */ /* 0x000fc800078e0216 */
[C---:B------:R-:W-:Y:S02]  /*0250*/  IMAD.WIDE R10, R0.reuse, 0x4, R8 ;  /* 0x00000004000a7825 */ /* 0x040fe400078e0208 */
[----:B------:R-:W3:Y:S02]  /*0260*/  LDG.E R9, desc[UR8][R8.64] ;  /* 0x0000000808097981 */ /* 0x000ee4000c1e1900 */
[C---:B------:R-:W-:Y:S02]  /*0270*/  IMAD.WIDE R26, R0.reuse, 0x4, R10 ;  /* 0x00000004001a7825 */ /* 0x040fe400078e020a */
[----:B------:R-:W4:Y:S02]  /*0280*/  LDG.E R11, desc[UR8][R10.64] ;  /* 0x000000080a0b7981 */ /* 0x000f24000c1e1900 */
[C---:B------:R-:W-:Y:S02]  /*0290*/  IMAD.WIDE R28, R0.reuse, 0x4, R26 ;  /* 0x00000004001c7825 */ /* 0x040fe400078e021a */
[----:B------:R-:W4:Y:S02]  /*02a0*/  LDG.E R13, desc[UR8][R26.64] ;  /* 0x000000081a0d7981 */ /* 0x000f24000c1e1900 */
[----:B------:R-:W-:-:S02]  /*02b0*/  IMAD.WIDE R14, R0, 0x4, R28 ;  /* 0x00000004000e7825 */ /* 0x000fc400078e021c */
[----:B------:R-:W4:Y:S04]  /*02c0*/  LDG.E R10, desc[UR8][R28.64] ;  /* 0x000000081c0a7981 */ /* 0x000f28000c1e1900 */
[----:B------:R0:W4:Y:S01]  /*02d0*/  LDG.E R8, desc[UR8][R14.64] ;  /* 0x000000080e087981 */ /* 0x000122000c1e1900 */
[----:B------:R-:W-:-:S04]  /*02e0*/  IMAD.WIDE R24, R0, 0x4, R14 ;  /* 0x0000000400187825 */ /* 0x000fc800078e020e */
[C---:B------:R-:W-:Y:S02]  /*02f0*/  IMAD.WIDE R20, R0.reuse, 0x4, R24 ;  /* 0x0000000400147825 */ /* 0x040fe400078e0218 */
[----:B------:R-:W4:Y:S02]  /*0300*/  LDG.E R25, desc[UR8][R24.64] ;  /* 0x0000000818197981 */ /* 0x000f24000c1e1900 */
[C---:B------:R-:W-:Y:S02]  /*0310*/  IMAD.WIDE R18, R0.reuse, 0x4, R20 ;  /* 0x0000000400127825 */ /* 0x040fe400078e0214 */
[----:B------:R-:W4:Y:S02]  /*0320*/  LDG.E R21, desc[UR8][R20.64] ;  /* 0x0000000814157981 */ /* 0x000f24000c1e1900 */
[C---:B------:R-:W-:Y:S02]  /*0330*/  IMAD.WIDE R16, R0.reuse, 0x4, R18 ;  /* 0x0000000400107825 */ /* 0x040fe400078e0212 */
[----:B------:R-:W4:Y:S02]  /*0340*/  LDG.E R19, desc[UR8][R18.64] ;  /* 0x0000000812137981 */ /* 0x000f24000c1e1900 */
[----:B0-----:R-:W-:-:S02]  /*0350*/  IMAD.WIDE R14, R0, 0x4, R16 ;  /* 0x00000004000e7825 */ /* 0x001fc400078e0210 */
[----:B------:R-:W4:Y:S02]  /*0360*/  LDG.E R12, desc[UR8][R16.64] ;  /* 0x00000008100c7981 */ /* 0x000f24000c1e1900 */
[C---:B------:R-:W-:Y:S02]  /*0370*/  IMAD.WIDE R22, R0.reuse, 0x4, R14 ;  /* 0x0000000400167825 */ /* 0x040fe400078e020e */
[----:B------:R0:W4:Y:S02]  /*0380*/  LDG.E R18, desc[UR8][R14.64] ;  /* 0x000000080e127981 */ /* 0x000124000c1e1900 */
[C---:B------:R-:W-:Y:S02]  /*0390*/  IMAD.WIDE R26, R0.reuse, 0x4, R22 ;  /* 0x00000004001a7825 */ /* 0x040fe400078e0216 */
[----:B------:R-:W4:Y:S02]  /*03a0*/  LDG.E R23, desc[UR8][R22.64] ;  /* 0x0000000816177981 */ /* 0x000f24000c1e1900 */
[----:B------:R-:W-:-:S02]  /*03b0*/  IMAD.WIDE R28, R0, 0x4, R26 ;  /* 0x00000004001c7825 */ /* 0x000fc400078e021a */
[----:B------:R-:W4:Y:S02]  /*03c0*/  LDG.E R27, desc[UR8][R26.64] ;  /* 0x000000081a1b7981 */ /* 0x000f24000c1e1900 */
[C---:B0-----:R-:W-:Y:S02]  /*03d0*/  IMAD.WIDE R14, R0.reuse, 0x4, R28 ;  /* 0x00000004000e7825 */ /* 0x041fe400078e021c */
[----:B------:R-:W4:Y:S02]  /*03e0*/  LDG.E R29, desc[UR8][R28.64] ;  /* 0x000000081c1d7981 */ /* 0x000f24000c1e1900 */
[----:B------:R-:W-:Y:S02]  /*03f0*/  IMAD.WIDE R16, R0, 0x4, R14 ;  /* 0x0000000400107825 */ /* 0x000fe400078e020e */
[----:B------:R-:W4:Y:S04]  /*0400*/  LDG.E R20, desc[UR8][R14.64] ;  /* 0x000000080e147981 */ /* 0x000f28000c1e1900 */
[----:B------:R-:W4:Y:S01]  /*0410*/  LDG.E R24, desc[UR8][R16.64] ;  /* 0x0000000810187981 */ /* 0x000f22000c1e1900 */
[----:B------:R-:W-:-:S04]  /*0420*/  UIADD3 UR7, UPT, UPT, UR7, 0x10, URZ ;  /* 0x0000001007077890 */ /* 0x000fc8000fffe0ff */
[----:B------:R-:W-:Y:S01]  /*0430*/  UISETP.NE.AND UP1, UPT, UR7, URZ, UPT ;  /* 0x000000ff0700728c */ /* 0x000fe2000bf25270 */
[----:B------:R-:W-:Y:S01]  /*0440*/  LEA R5, R0, R5, 0x4 ;  /* 0x0000000500057211 */ /* 0x000fe200078e20ff */
[----:B--2--5:R-:W-:-:S04]  /*0450*/  FFMA R6, R4, R6, R7 ;  /* 0x0000000604067223 */ /* 0x024fc80000000007 */
[----:B---3--:R-:W-:-:S04]  /*0460*/  FFMA R6, R4, R9, R6 ;  /* 0x0000000904067223 */ /* 0x008fc80000000006 */
[----:B----4-:R-:W-:-:S04]  /*0470*/  FFMA R6, R4, R11, R6 ;  /* 0x0000000b04067223 */ /* 0x010fc80000000006 */
[----:B------:R-:W-:-:S04]  /*0480*/  FFMA R13, R4, R13, R6 ;  /* 0x0000000d040d7223 */ /* 0x000fc80000000006 */
        /* <DEDUP_REMOVED lines=11> */
[----:B------:R-:W-:Y:S01]  /*0540*/  FFMA R7, R4, R24, R29 ;  /* 0x0000001804077223 */ /* 0x000fe2000000001d */
[----:B------:R-:W-:Y:S06]  /*0550*/  BRA.U UP1, `(.L_x_2) ;  /* 0xfffffffd012c7547 */ /* 0x000fec000b83ffff */
.L_x_1:
[----:B------:R-:W-:Y:S05]  /*0560*/  BRA.U !UP0, `(.L_x_0) ;  /* 0x0000000108f87547 */ /* 0x000fea000b800000 */
[----:B------:R-:W-:Y:S02]  /*0570*/  UISETP.GE.U32.AND UP0, UPT, UR6, 0x8, UPT ;  /* 0x000000080600788c */ /* 0x000fe4000bf06070 */
[----:B------:R-:W-:-:S04]  /*0580*/  ULOP3.LUT UR7, UR5, 0x7, URZ, 0xc0, !UPT ;  /* 0x0000000705077892 */ /* 0x000fc8000f8ec0ff */
[----:B------:R-:W-:-:S03]  /*0590*/  UISETP.NE.AND UP1, UPT, UR7, URZ, UPT ;  /* 0x000000ff0700728c */ /* 0x000fc6000bf25270 */
[----:B------:R-:W-:Y:S08]  /*05a0*/  BRA.U !UP0, `(.L_x_3) ;  /* 0x00000001086c7547 */ /* 0x000ff0000b800000 */
[----:B------:R-:W0:Y:S01]  /*05b0*/  LDC.64 R8, c[0x0][0x388] ;  /* 0x0000e200ff087b82 */ /* 0x000e220000000a00 */
[----:B------:R-:W-:-:S04]  /*05c0*/  IMAD R5, R0, UR4, R3 ;  /* 0x0000000400057c24 */ /* 0x000fc8000f8e0203 */
[----:B0-----:R-:W-:-:S04]  /*05d0*/  IMAD.WIDE R8, R5, 0x4, R8 ;  /* 0x0000000405087825 */ /* 0x001fc800078e0208 */
[C---:B------:R-:W-:Y:S02]  /*05e0*/  IMAD.WIDE R10, R0.reuse, 0x4, R8 ;  /* 0x00000004000a7825 */ /* 0x040fe400078e0208 */
[----:B------:R-:W2:Y:S02]  /*05f0*/  LDG.E R8, desc[UR8][R8.64] ;  /* 0x0000000808087981 */ /* 0x000ea4000c1e1900 */
[C---:B------:R-:W-:Y:S02]  /*0600*/  IMAD.WIDE R12, R0.reuse, 0x4, R10 ;  /* 0x00000004000c7825 */ /* 0x040fe400078e020a */
[----:B------:R-:W3:Y:S02]  /*0610*/  LDG.E R10, desc[UR8][R10.64] ;  /* 0x000000080a0a7981 */ /* 0x000ee4000c1e1900 */
[C---:B------:R-:W-:Y:S02]  /*0620*/  IMAD.WIDE R14, R0.reuse, 0x4, R12 ;  /* 0x00000004000e7825 */ /* 0x040fe400078e020c */
[----:B------:R-:W4:Y:S02]  /*0630*/  LDG.E R12, desc[UR8][R12.64] ;  /* 0x000000080c0c7981 */ /* 0x000f24000c1e1900 */
[----:B------:R-:W-:-:S02]  /*0640*/  IMAD.WIDE R16, R0, 0x4, R14 ;  /* 0x0000000400107825 */ /* 0x000fc400078e020e */
[----:B------:R-:W4:Y:S02]  /*0650*/  LDG.E R14, desc[UR8][R14.64] ;  /* 0x000000080e0e7981 */ /* 0x000f24000c1e1900 */
[C---:B------:R-:W-:Y:S02]  /*0660*/  IMAD.WIDE R18, R0.reuse, 0x4, R16 ;  /* 0x0000000400127825 */ /* 0x040fe400078e0210 */
[----:B------:R-:W4:Y:S02]  /*0670*/  LDG.E R16, desc[UR8][R16.64] ;  /* 0x0000000810107981 */ /* 0x000f24000c1e1900 */
[C---:B------:R-:W-:Y:S02]  /*0680*/  IMAD.WIDE R20, R0.reuse, 0x4, R18 ;  /* 0x0000000400147825 */ /* 0x040fe400078e0212 */
[----:B------:R-:W4:Y:S02]  /*0690*/  LDG.E R18, desc[UR8][R18.64] ;  /* 0x0000000812127981 */ /* 0x000f24000c1e1900 */
[----:B------:R-:W-:-:S02]  /*06a0*/  IMAD.WIDE R22, R0, 0x4, R20 ;  /* 0x0000000400167825 */ /* 0x000fc400078e0214 */
[----:B------:R-:W4:Y:S04]  /*06b0*/  LDG.E R20, desc[UR8][R20.64] ;  /* 0x0000000814147981 */ /* 0x000f28000c1e1900 */
[----:B------:R-:W4:Y:S01]  /*06c0*/  LDG.E R22, desc[UR8][R22.64] ;  /* 0x0000000816167981 */ /* 0x000f22000c1e1900 */
[----:B------:R-:W-:Y:S01]  /*06d0*/  UIADD3 UR4, UPT, UPT, UR4, 0x8, URZ ;  /* 0x0000000804047890 */ /* 0x000fe2000fffe0ff */
[----:B--2--5:R-:W-:-:S04]  /*06e0*/  FFMA R7, R4, R8, R7 ;  /* 0x0000000804077223 */ /* 0x024fc80000000007 */
[----:B---3--:R-:W-:-:S04]  /*06f0*/  FFMA R7, R4, R10, R7 ;  /* 0x0000000a04077223 */ /* 0x008fc80000000007 */
[----:B----4-:R-:W-:-:S04]  /*0700*/  FFMA R7, R4, R12, R7 ;  /* 0x0000000c04077223 */ /* 0x010fc80000000007 */
[----:B------:R-:W-:-:S04]  /*0710*/  FFMA R7, R4, R14, R7 ;  /* 0x0000000e04077223 */ /* 0x000fc80000000007 */
[----:B------:R-:W-:-:S04]  /*0720*/  FFMA R7, R4, R16, R7 ;  /* 0x0000001004077223 */ /* 0x000fc80000000007 */
[----:B------:R-:W-:-:S04]  /*0730*/  FFMA R7, R4, R18, R7 ;  /* 0x0000001204077223 */ /* 0x000fc80000000007 */
[----:B------:R-:W-:-:S04]  /*0740*/  FFMA R7, R4, R20, R7 ;  /* 0x0000001404077223 */ /* 0x000fc80000000007 */
[----:B------:R-:W-:-:S07]  /*0750*/  FFMA R7, R4, R22, R7 ;  /* 0x0000001604077223 */ /* 0x000fce0000000007 */
.L_x_3:
        /* <DEDUP_REMOVED lines=12> */
[----:B------:R-:W-:Y:S02]  /*0820*/  IMAD.WIDE R14, R0, 0x4, R12 ;  /* 0x00000004000e7825 */ /* 0x000fe400078e020c */
[----:B------:R-:W4:Y:S04]  /*0830*/  LDG.E R12, desc[UR8][R12.64] ;  /* 0x000000080c0c7981 */ /* 0x000f28000c1e1900 */
[----:B------:R-:W4:Y:S01]  /*0840*/  LDG.E R14, desc[UR8][R14.64] ;  /* 0x000000080e0e7981 */ /* 0x000f22000c1e1900 */
[----:B------:R-:W-:Y:S01]  /*0850*/  UIADD3 UR4, UPT, UPT, UR4, 0x4, URZ ;  /* 0x0000000404047890 */ /* 0x000fe2000fffe0ff */
[----:B--2--5:R-:W-:-:S04]  /*0860*/  FFMA R7, R4, R8, R7 ;  /* 0x0000000804077223 */ /* 0x024fc80000000007 */
[----:B---3--:R-:W-:-:S04]  /*0870*/  FFMA R7, R4, R10, R7 ;  /* 0x0000000a04077223 */ /* 0x008fc80000000007 */
[----:B----4-:R-:W-:-:S04]  /*0880*/  FFMA R7, R4, R12, R7 ;  /* 0x0000000c04077223 */ /* 0x010fc80000000007 */
[----:B------:R-:W-:-:S07]  /*0890*/  FFMA R7, R4, R14, R7 ;  /* 0x0000000e04077223 */ /* 0x000fce0000000007 */
.L_x_4:
[----:B------:R-:W-:Y:S05]  /*08a0*/  BRA.U !UP1, `(.L_x_0) ;  /* 0x0000000109287547 */ /* 0x000fea000b800000 */
[----:B------:R-:W0:Y:S01]  /*08b0*/  LDC.64 R10, c[0x0][0x388] ;  /* 0x0000e200ff0a7b82 */ /* 0x000e220000000a00 */
[----:B------:R-:W-:Y:S01]  /*08c0*/  IMAD R5, R0, UR4, R3 ;  /* 0x0000000400057c24 */ /* 0x000fe2000f8e0203 */
[----:B------:R-:W-:-:S12]  /*08d0*/  UIADD3 UR5, UPT, UPT, -UR5, URZ, URZ ;  /* 0x000000ff05057290 */ /* 0x000fd8000fffe1ff */
.L_x_5:
[----:B0-----:R-:W-:-:S06]  /*08e0*/  IMAD.WIDE R8, R5, 0x4, R10 ;  /* 0x0000000405087825 */ /* 0x001fcc00078e020a */
[----:B------:R-:W2:Y:S01]  /*08f0*/  LDG.E R8, desc[UR8][R8.64] ;  /* 0x0000000808087981 */ /* 0x000ea2000c1e1900 */
[----:B------:R-:W-:Y:S01]  /*0900*/  UIADD3 UR5, UPT, UPT, UR5, 0x1, URZ ;  /* 0x0000000105057890 */ /* 0x000fe2000fffe0ff */
[----:B------:R-:W-:-:S03]  /*0910*/  IADD3 R5, PT, PT, R5, R0, RZ ;  /* 0x0000000005057210 */ /* 0x000fc60007ffe0ff */
[----:B------:R-:W-:Y:S01]  /*0920*/  UISETP.NE.AND UP0, UPT, UR5, URZ, UPT ;  /* 0x000000ff0500728c */ /* 0x000fe2000bf05270 */
[----:B--2--5:R-:W-:-:S08]  /*0930*/  FFMA R7, R4, R8, R7 ;  /* 0x0000000804077223 */ /* 0x024fd00000000007 */
[----:B------:R-:W-:Y:S05]  /*0940*/  BRA.U UP0, `(.L_x_5) ;  /* 0xfffffffd00e47547 */ /* 0x000fea000b83ffff */
.L_x_0:
[----:B-----5:R-:W0:Y:S01]  /*0950*/  LDC.64 R4, c[0x0][0x390] ;  /* 0x0000e400ff047b82 */ /* 0x020e220000000a00 */
[----:B------:R-:W-:-:S04]  /*0960*/  IMAD R3, R2, R0, R3 ;  /* 0x0000000002037224 */ /* 0x000fc800078e0203 */
[----:B0-----:R-:W-:-:S05]  /*0970*/  IMAD.WIDE R2, R3, 0x4, R4 ;  /* 0x0000000403027825 */ /* 0x001fca00078e0204 */
[----:B------:R-:W-:Y:S01]  /*0980*/  STG.E desc[UR8][R2.64], R7 ;  /* 0x0000000702007986 */ /* 0x000fe2000c101908 */
[----:B------:R-:W-:Y:S05]  /*0990*/  EXIT ;  /* 0x000000000000794d */ /* 0x000fea0003800000 */
.L_x_6:
[----:B------:R-:W-:-:S00]  /*09a0*/  BRA `(.L_x_6) ;  /* 0xfffffffc00fc7947 */ /* 0x000fc0000383ffff */
[----:B------:R-:W-:-:S00]  /*09b0*/  NOP ;  /* 0x0000000000007918 */ /* 0x000fc00000000000 */
        /* <DEDUP_REMOVED lines=12> */
.L_x_7:


//--------------------- .nv.shared.reserved.0     --------------------------
	.section	.nv.shared.reserved.0,"aw",@nobits
	.weak		__nv_reservedSMEM_offset_0_alias
	.size		__nv_reservedSMEM_offset_0_alias, 0, 64
	.other		__nv_reservedSMEM_offset_0_alias,@"STO_CUDA_RESERVED_SHARED STV_DEFAULT"
__nv_reservedSMEM_offset_0_alias:
	.zero		0
	.zero		64


//--------------------- .nv.constant0._Z10matmul_gpuPfS_S_iii --------------------------
	.section	.nv.constant0._Z10matmul_gpuPfS_S_iii,"a",@progbits
	.sectionflags	@""
	.align	4
.nv.constant0._Z10matmul_gpuPfS_S_iii:
	.zero		932


//--------------------- SYMBOLS --------------------------

	.type		.nv.reservedSmem.offset0,@object
	.size		.nv.reservedSmem.offset0,0x4
